//
// Generated by NVIDIA NVVM Compiler
//
// Compiler Build ID: CL-36424714
// Cuda compilation tools, release 13.0, V13.0.88
// Based on NVVM 20.0.0
//

.version 9.0
.target sm_100
.address_size 64

	// .globl	_Z1kv

.visible .entry _Z1kv()
{
	.reg .b32 	%r<25>;

	barrier.sync 	0;
	bar.sync 	0;
	barrier.sync 	0;
	barrier.sync 	0;
	barrier.sync 	0;
	barrier.sync 	0;
	membar.cta;
	membar.gl;
	membar.sys;
	{ 
	.reg .pred 	%p1; 
	.reg .pred 	%p2; 
	setp.ne.u32 	%p1, %r2, 0; 
	bar.red.and.pred 	%p2, 0, %p1; 
	selp.u32 	%r1, 1, 0, %p2; 
	}
	{ 
	.reg .pred 	%p1; 
	.reg .pred 	%p2; 
	setp.ne.u32 	%p1, %r4, 0; 
	bar.red.or.pred 	%p2, 0, %p1; 
	selp.u32 	%r3, 1, 0, %p2; 
	}
	{ 
	.reg .pred 	%p1; 
	setp.ne.u32 	%p1, %r6, 0; 
	bar.red.popc.u32 	%r5, 0, %p1; 
	}
	bar.warp.sync 	-1;
	{ 
	.reg .pred 	%p1; 
	.reg .pred 	%p2; 
	setp.ne.u32 	%p1, %r8, 0; 
	bar.red.and.pred 	%p2, 0, %p1; 
	selp.u32 	%r7, 1, 0, %p2; 
	}
	{ 
	.reg .pred 	%p1; 
	.reg .pred 	%p2; 
	setp.ne.u32 	%p1, %r10, 0; 
	bar.red.or.pred 	%p2, 0, %p1; 
	selp.u32 	%r9, 1, 0, %p2; 
	}
	{ 
	.reg .pred 	%p1; 
	setp.ne.u32 	%p1, %r12, 0; 
	bar.red.popc.u32 	%r11, 0, %p1; 
	}
	{ 
	.reg .pred 	%p1; 
	.reg .pred 	%p2; 
	setp.ne.u32 	%p1, %r14, 0; 
	bar.red.and.pred 	%p2, 0, %p1; 
	selp.u32 	%r13, 1, 0, %p2; 
	}
	{ 
	.reg .pred 	%p1; 
	.reg .pred 	%p2; 
	setp.ne.u32 	%p1, %r16, 0; 
	bar.red.or.pred 	%p2, 0, %p1; 
	selp.u32 	%r15, 1, 0, %p2; 
	}
	{ 
	.reg .pred 	%p1; 
	setp.ne.u32 	%p1, %r18, 0; 
	bar.red.popc.u32 	%r17, 0, %p1; 
	}
	{ 
	.reg .pred 	%p1; 
	.reg .pred 	%p2; 
	setp.ne.u32 	%p1, %r20, 0; 
	bar.red.and.pred 	%p2, 0, %p1; 
	selp.u32 	%r19, 1, 0, %p2; 
	}
	{ 
	.reg .pred 	%p1; 
	.reg .pred 	%p2; 
	setp.ne.u32 	%p1, %r22, 0; 
	bar.red.or.pred 	%p2, 0, %p1; 
	selp.u32 	%r21, 1, 0, %p2; 
	}
	{ 
	.reg .pred 	%p1; 
	setp.ne.u32 	%p1, %r24, 0; 
	bar.red.popc.u32 	%r23, 0, %p1; 
	}
	ret;

}
	// .globl	_Z6kernelv
.visible .entry _Z6kernelv()
{
	.reg .pred 	%p<5>;
	.reg .b32 	%r<24>;
	.reg .b64 	%rd<9>;

	// begin inline asm
	mov.u32 %r2, %envreg2;
	// end inline asm
	cvt.u64.u32 	%rd4, %r2;
	// begin inline asm
	mov.u32 %r3, %envreg1;
	// end inline asm
	cvt.u64.u32 	%rd5, %r3;
	shl.b64 	%rd6, %rd5, 32;
	or.b64  	%rd1, %rd6, %rd4;
	setp.ne.s64 	%p1, %rd1, 0;
	@%p1 bra 	$L__BB1_2;
	// begin inline asm
	trap;
	// end inline asm
$L__BB1_2:
	barrier.sync 	0;
	mov.u32 	%r4, %tid.x;
	mov.u32 	%r5, %tid.y;
	add.s32 	%r6, %r4, %r5;
	mov.u32 	%r7, %tid.z;
	or.b32  	%r8, %r6, %r7;
	setp.ne.s32 	%p2, %r8, 0;
	@%p2 bra 	$L__BB1_5;
	add.s64 	%rd7, %rd1, 4;
	mov.u32 	%r11, %nctaid.x;
	mov.u32 	%r12, %nctaid.y;
	mul.lo.s32 	%r13, %r11, %r12;
	mov.u32 	%r14, %nctaid.z;
	mul.lo.s32 	%r15, %r13, %r14;
	mov.u32 	%r16, %ctaid.x;
	mov.u32 	%r17, %ctaid.y;
	add.s32 	%r18, %r16, %r17;
	mov.u32 	%r19, %ctaid.z;
	neg.s32 	%r20, %r19;
	setp.eq.s32 	%p3, %r18, %r20;
	sub.s32 	%r21, -2147483647, %r15;
	selp.b32 	%r10, %r21, 1, %p3;
	// begin inline asm
	atom.add.release.gpu.u32 %r9,[%rd7],%r10;
	// end inline asm
$L__BB1_4:
	// begin inline asm
	ld.acquire.gpu.u32 %r22,[%rd7];
	// end inline asm
	xor.b32  	%r23, %r22, %r9;
	setp.gt.s32 	%p4, %r23, -1;
	@%p4 bra 	$L__BB1_4;
$L__BB1_5:
	barrier.sync 	0;
	ret;

}


// ===== COMPILED SASS (sm_100) =====

	.target	sm_100

	.elftype	@"ET_EXEC"


//--------------------- .note.nv.tkinfo           --------------------------
	.section	.note.nv.tkinfo,"",@"SHT_NOTE"
	.sectionflags	@"SHF_NOTE_NV_TKINFO"
	.tkinfo
        /*0018*/ 	.word	0x00000002
        /*0030*/ 	.string	""
        /*0030*/ 	.string	"ptxas"
        /*0030*/ 	.string	"Cuda compilation tools, release 13.0, V13.0.88"
        /*0030*/ 	.string	"Build cuda_13.0.r13.0/compiler.36424714_0"
        /*0030*/ 	.string	"-arch sm_100 -m 64 "



//--------------------- .note.nv.cuinfo           --------------------------
	.section	.note.nv.cuinfo,"",@"SHT_NOTE"
	.sectionflags	@"SHF_NOTE_NV_CUINFO"
        /*0018*/ 	.short	0x0002
        /*001a*/ 	.short	0x0064
        /*001c*/ 	.short	0x0082
	.zero		2


//--------------------- .nv.info                  --------------------------
	.section	.nv.info,"",@"SHT_CUDA_INFO"
	.align	4


	//----- nvinfo : EIATTR_REGCOUNT
	.align		4
        /*0000*/ 	.byte	0x04, 0x2f
        /*0002*/ 	.short	(.L_1 - .L_0)
	.align		4
.L_0:
        /*0004*/ 	.word	index@(_Z1kv)
        /*0008*/ 	.word	0x00000004


	//----- nvinfo : EIATTR_FRAME_SIZE
	.align		4
.L_1:
        /*000c*/ 	.byte	0x04, 0x11
        /*000e*/ 	.short	(.L_3 - .L_2)
	.align		4
.L_2:
        /*0010*/ 	.word	index@(_Z1kv)
        /*0014*/ 	.word	0x00000000


	//----- nvinfo : EIATTR_REGCOUNT
	.align		4
.L_3:
        /*0018*/ 	.byte	0x04, 0x2f
        /*001a*/ 	.short	(.L_5 - .L_4)
	.align		4
.L_4:
        /*001c*/ 	.word	index@(_Z6kernelv)
        /*0020*/ 	.word	0x0000000c


	//----- nvinfo : EIATTR_FRAME_SIZE
	.align		4
.L_5:
        /*0024*/ 	.byte	0x04, 0x11
        /*0026*/ 	.short	(.L_7 - .L_6)
	.align		4
.L_6:
        /*0028*/ 	.word	index@(_Z6kernelv)
        /*002c*/ 	.word	0x00000000


	//----- nvinfo : EIATTR_MIN_STACK_SIZE
	.align		4
.L_7:
        /*0030*/ 	.byte	0x04, 0x12
        /*0032*/ 	.short	(.L_9 - .L_8)
	.align		4
.L_8:
        /*0034*/ 	.word	index@(_Z6kernelv)
        /*0038*/ 	.word	0x00000000


	//----- nvinfo : EIATTR_MIN_STACK_SIZE
	.align		4
.L_9:
        /*003c*/ 	.byte	0x04, 0x12
        /*003e*/ 	.short	(.L_11 - .L_10)
	.align		4
.L_10:
        /*0040*/ 	.word	index@(_Z1kv)
        /*0044*/ 	.word	0x00000000
.L_11:


//--------------------- .nv.compat                --------------------------
	.section	.nv.compat,"",@"SHT_CUDA_COMPAT_INFO"
	.align	4
        /*0000*/ 	.byte	0x02, 0x09, 0x00, 0x00, 0x02, 0x02, 0x01, 0x00, 0x02, 0x05, 0x05, 0x00, 0x03, 0x07, 0x01, 0x01
        /*0010*/ 	.byte	0x02, 0x03, 0x00, 0x00, 0x02, 0x06, 0x01, 0x00, 0x04, 0x0b, 0x08, 0x00, 0x09, 0x00, 0x00, 0x00
        /*0020*/ 	.byte	0x00, 0x00, 0x00, 0x00


//--------------------- .nv.info._Z6kernelv       --------------------------
	.section	.nv.info._Z6kernelv,"",@"SHT_CUDA_INFO"
	.sectionflags	@""
	.align	4


	//----- nvinfo : EIATTR_CUDA_API_VERSION
	.align		4
        /*0000*/ 	.byte	0x04, 0x37
        /*0002*/ 	.short	(.L_13 - .L_12)
.L_12:
        /*0004*/ 	.word	0x00000082


	//----- nvinfo : EIATTR_SPARSE_MMA_MASK
	.align		4
.L_13:
        /*0008*/ 	.byte	0x03, 0x50
        /*000a*/ 	.short	0x0000


	//----- nvinfo : EIATTR_MAXREG_COUNT
	.align		4
        /*000c*/ 	.byte	0x03, 0x1b
        /*000e*/ 	.short	0x00ff


	//----- nvinfo : EIATTR_NUM_BARRIERS
	.align		4
        /*0010*/ 	.byte	0x02, 0x4c
        /*0012*/ 	.byte	0x01
	.zero		1


	//----- nvinfo : EIATTR_MERCURY_ISA_VERSION
	.align		4
        /*0014*/ 	.byte	0x03, 0x5f
        /*0016*/ 	.short	0x0101


	//----- nvinfo : EIATTR_INT_WARP_WIDE_INSTR_OFFSETS
	.align		4
        /*0018*/ 	.byte	0x04, 0x31
        /*001a*/ 	.short	(.L_15 - .L_14)


	//   ....[0]....
.L_14:
        /*001c*/ 	.word	0x000001c0


	//   ....[1]....
        /*0020*/ 	.word	0x00000380


	//----- nvinfo : EIATTR_COOP_GROUP_MASK_REGIDS
	.align		4
.L_15:
        /*0024*/ 	.byte	0x04, 0x29
        /*0026*/ 	.short	(.L_17 - .L_16)


	//   ....[0]....
.L_16:
        /*0028*/ 	.word	0xffffffff


	//   ....[1]....
        /*002c*/ 	.word	0xffffffff


	//----- nvinfo : EIATTR_COOP_GROUP_INSTR_OFFSETS
	.align		4
.L_17:
        /*0030*/ 	.byte	0x04, 0x28
        /*0032*/ 	.short	(.L_19 - .L_18)


	//   ....[0]....
.L_18:
        /*0034*/ 	.word	0x00000140


	//   ....[1]....
        /*0038*/ 	.word	0x00000430


	//----- nvinfo : EIATTR_VRC_CTA_INIT_COUNT
	.align		4
.L_19:
        /*003c*/ 	.byte	0x02, 0x4a
	.zero		1
	.zero		1


	//----- nvinfo : EIATTR_EXIT_INSTR_OFFSETS
	.align		4
        /*0040*/ 	.byte	0x04, 0x1c
        /*0042*/ 	.short	(.L_21 - .L_20)


	//   ....[0]....
.L_20:
        /*0044*/ 	.word	0x00000440


	//----- nvinfo : EIATTR_CRS_STACK_SIZE
	.align		4
.L_21:
        /*0048*/ 	.byte	0x04, 0x1e
        /*004a*/ 	.short	(.L_23 - .L_22)
.L_22:
        /*004c*/ 	.word	0x00000000


	//----- nvinfo : EIATTR_SW_WAR
	.align		4
.L_23:
        /*0050*/ 	.byte	0x04, 0x36
        /*0052*/ 	.short	(.L_25 - .L_24)
.L_24:
        /*0054*/ 	.word	0x00000008
.L_25:


//--------------------- .nv.info._Z1kv            --------------------------
	.section	.nv.info._Z1kv,"",@"SHT_CUDA_INFO"
	.sectionflags	@""
	.align	4


	//----- nvinfo : EIATTR_CUDA_API_VERSION
	.align		4
        /*0000*/ 	.byte	0x04, 0x37
        /*0002*/ 	.short	(.L_27 - .L_26)
.L_26:
        /*0004*/ 	.word	0x00000082


	//----- nvinfo : EIATTR_SPARSE_MMA_MASK
	.align		4
.L_27:
        /*0008*/ 	.byte	0x03, 0x50
        /*000a*/ 	.short	0x0000


	//----- nvinfo : EIATTR_MAXREG_COUNT
	.align		4
        /*000c*/ 	.byte	0x03, 0x1b
        /*000e*/ 	.short	0x00ff


	//----- nvinfo : EIATTR_NUM_BARRIERS
	.align		4
        /*0010*/ 	.byte	0x02, 0x4c
        /*0012*/ 	.byte	0x01
	.zero		1


	//----- nvinfo : EIATTR_MERCURY_ISA_VERSION
	.align		4
        /*0014*/ 	.byte	0x03, 0x5f
        /*0016*/ 	.short	0x0101


	//----- nvinfo : EIATTR_COOP_GROUP_MASK_REGIDS
	.align		4
        /*0018*/ 	.byte	0x04, 0x29
        /*001a*/ 	.short	(.L_29 - .L_28)


	//   ....[0]....
.L_28:
        /*001c*/ 	.word	0xffffffff


	//   ....[1]....
        /*0020*/ 	.word	0xffffffff


	//   ....[2]....
        /*0024*/ 	.word	0xffffffff


	//   ....[3]....
        /*0028*/ 	.word	0xffffffff


	//   ....[4]....
        /*002c*/ 	.word	0xffffffff


	//   ....[5]....
        /*0030*/ 	.word	0xffffffff


	//----- nvinfo : EIATTR_COOP_GROUP_INSTR_OFFSETS
	.align		4
.L_29:
        /*0034*/ 	.byte	0x04, 0x28
        /*0036*/ 	.short	(.L_31 - .L_30)


	//   ....[0]....
.L_30:
        /*0038*/ 	.word	0x00000010


	//   ....[1]....
        /*003c*/ 	.word	0x00000030


	//   ....[2]....
        /*0040*/ 	.word	0x00000040


	//   ....[3]....
        /*0044*/ 	.word	0x00000050


	//   ....[4]....
        /*0048*/ 	.word	0x00000060


	//   ....[5]....
        /*004c*/ 	.word	0x00000200


	//----- nvinfo : EIATTR_VRC_CTA_INIT_COUNT
	.align		4
.L_31:
        /*0050*/ 	.byte	0x02, 0x4a
	.zero		1
	.zero		1


	//----- nvinfo : EIATTR_EXIT_INSTR_OFFSETS
	.align		4
        /*0054*/ 	.byte	0x04, 0x1c
        /*0056*/ 	.short	(.L_33 - .L_32)


	//   ....[0]....
.L_32:
        /*0058*/ 	.word	0x00000350


	//----- nvinfo : EIATTR_SW_WAR
	.align		4
.L_33:
        /*005c*/ 	.byte	0x04, 0x36
        /*005e*/ 	.short	(.L_35 - .L_34)
.L_34:
        /*0060*/ 	.word	0x00000008
.L_35:


//--------------------- .nv.callgraph             --------------------------
	.section	.nv.callgraph,"",@"SHT_CUDA_CALLGRAPH"
	.align	4
	.sectionentsize	8
	.align		4
        /*0000*/ 	.word	0x00000000
	.align		4
        /*0004*/ 	.word	0xffffffff
	.align		4
        /*0008*/ 	.word	0x00000000
	.align		4
        /*000c*/ 	.word	0xfffffffe
	.align		4
        /*0010*/ 	.word	0x00000000
	.align		4
        /*0014*/ 	.word	0xfffffffd
	.align		4
        /*0018*/ 	.word	0x00000000
	.align		4
        /*001c*/ 	.word	0xfffffffc


//--------------------- .text._Z6kernelv          --------------------------
	.section	.text._Z6kernelv,"ax",@progbits
	.align	128
        .global         _Z6kernelv
        .type           _Z6kernelv,@function
        .size           _Z6kernelv,(.L_x_5 - _Z6kernelv)
        .other          _Z6kernelv,@"STO_CUDA_ENTRY STV_DEFAULT"
_Z6kernelv:
.text._Z6kernelv:
[----:B------:R-:W-:Y:S01]  /*0000*/  LDC R1, c[0x0][0x37c] ;  /* 0x0000df00ff017b82 */ /* 0x000fe20000000800 */
[----:B------:R-:W-:-:S06]  /*0010*/  RPCMOV.32 Rpc.LO, R2 ;  /* 0x0000000200007352 */ /* 0x000fcc0000000000 */
[----:B------:R-:W-:-:S05]  /*0020*/  CS2R.32 R2, SR_CgaSize ;  /* 0x0000000000027805 */ /* 0x000fca0000008a00 */
[----:B------:R-:W-:-:S05]  /*0030*/  IMAD R2, R2, -0xa0, RZ ;  /* 0xffffff6002027824 */ /* 0x000fca00078e02ff */
[----:B------:R-:W-:Y:S02]  /*0040*/  R2UR UR11, R2 ;  /* 0x00000000020b72ca */ /* 0x000fe400000e0000 */
[----:B------:R-:W-:-:S12]  /*0050*/  RPCMOV.32 R2, Rpc.LO ;  /* 0x0000000000027353 */ /* 0x000fd80000000000 */
[----:B------:R-:W0:Y:S01]  /*0060*/  LDCU UR11, c[0x0][UR11+0x258] ;  /* 0x00004b000b0b77ac */ /* 0x000e220008000800 */
[----:B------:R-:W-:-:S06]  /*0070*/  RPCMOV.32 Rpc.LO, R2 ;  /* 0x0000000200007352 */ /* 0x000fcc0000000000 */
[----:B------:R-:W-:-:S05]  /*0080*/  CS2R.32 R2, SR_CgaSize ;  /* 0x0000000000027805 */ /* 0x000fca0000008a00 */
[----:B------:R-:W-:-:S05]  /*0090*/  IMAD R2, R2, -0xa0, RZ ;  /* 0xffffff6002027824 */ /* 0x000fca00078e02ff */
[----:B------:R-:W-:Y:S02]  /*00a0*/  R2UR UR12, R2 ;  /* 0x00000000020c72ca */ /* 0x000fe400000e0000 */
[----:B------:R-:W-:-:S12]  /*00b0*/  RPCMOV.32 R2, Rpc.LO ;  /* 0x0000000000027353 */ /* 0x000fd80000000000 */
[----:B------:R-:W1:Y:S01]  /*00c0*/  LDCU UR12, c[0x0][UR12+0x254] ;  /* 0x00004a800c0c77ac */ /* 0x000e620008000800 */
[----:B0-----:R-:W-:-:S04]  /*00d0*/  UISETP.NE.U32.AND UP0, UPT, UR11, URZ, UPT ;  /* 0x000000ff0b00728c */ /* 0x001fc8000bf05070 */
[----:B-1----:R-:W-:-:S09]  /*00e0*/  UISETP.NE.AND.EX UP0, UPT, UR12, URZ, UPT, UP0 ;  /* 0x000000ff0c00728c */ /* 0x002fd2000bf05300 */
[----:B------:R-:W-:Y:S05]  /*00f0*/  BRA.U UP0, `(.L_x_0) ;  /* 0x0000000100047547 */ /* 0x000fea000b800000 */
[----:B------:R-:W-:Y:S05]  /*0100*/  BPT.TRAP 0x1 ;  /* 0x000000040000795c */ /* 0x000fea0000300000 */
.L_x_0:
[----:B------:R-:W0:Y:S01]  /*0110*/  S2R R0, SR_TID.X ;  /* 0x0000000000007919 */ /* 0x000e220000002100 */
[----:B------:R-:W0:Y:S01]  /*0120*/  S2R R3, SR_TID.Y ;  /* 0x0000000000037919 */ /* 0x000e220000002200 */
[----:B------:R-:W1:Y:S01]  /*0130*/  S2R R5, SR_TID.Z ;  /* 0x0000000000057919 */ /* 0x000e620000002300 */
[----:B------:R-:W-:Y:S01]  /*0140*/  BAR.SYNC.DEFER_BLOCKING 0x0 ;  /* 0x0000000000007b1d */ /* 0x000fe20000010000 */
[----:B0-----:R-:W-:-:S05]  /*0150*/  IMAD.IADD R0, R0, 0x1, R3 ;  /* 0x0000000100007824 */ /* 0x001fca00078e0203 */
[----:B-1----:R-:W-:-:S13]  /*0160*/  LOP3.LUT P0, RZ, R0, R5, RZ, 0xfc, !PT ;  /* 0x0000000500ff7212 */ /* 0x002fda000780fcff */
[----:B------:R-:W-:Y:S05]  /*0170*/  @P0 BRA `(.L_x_1) ;  /* 0x0000000000a80947 */ /* 0x000fea0003800000 */
[----:B------:R-:W0:Y:S01]  /*0180*/  S2R R3, SR_LANEID ;  /* 0x0000000000037919 */ /* 0x000e220000000000 */
[----:B------:R-:W1:Y:S01]  /*0190*/  LDCU UR4, c[0x0][0x370] ;  /* 0x00006e00ff0477ac */ /* 0x000e620008000800 */
[----:B------:R-:W-:Y:S01]  /*01a0*/  S2UR UR7, SR_CTAID.X ;  /* 0x00000000000779c3 */ /* 0x000fe20000002500 */
[----:B------:R-:W-:Y:S01]  /*01b0*/  IMAD.U32 R2, RZ, RZ, UR11 ;  /* 0x0000000bff027e24 */ /* 0x000fe2000f8e00ff */
[----:B------:R-:W-:Y:S01]  /*01c0*/  VOTEU.ANY UR13, UPT, PT ;  /* 0x00000000000d7886 */ /* 0x000fe200038e0100 */
[----:B------:R-:W2:Y:S01]  /*01d0*/  LDCU UR5, c[0x0][0x374] ;  /* 0x00006e80ff0577ac */ /* 0x000ea20008000800 */
[----:B------:R-:W0:Y:S04]  /*01e0*/  FLO.U32 R4, UR13 ;  /* 0x0000000d00047d00 */ /* 0x000e2800080e0000 */
[----:B------:R-:W3:Y:S01]  /*01f0*/  S2UR UR8, SR_CTAID.Y ;  /* 0x00000000000879c3 */ /* 0x000ee20000002600 */
[----:B------:R-:W4:Y:S03]  /*0200*/  LDCU UR6, c[0x0][0x378] ;  /* 0x00006f00ff0677ac */ /* 0x000f260008000800 */
[----:B------:R-:W5:Y:S04]  /*0210*/  POPC R0, UR13 ;  /* 0x0000000d00007d09 */ /* 0x000f680008000000 */
[----:B------:R-:W4:Y:S01]  /*0220*/  S2UR UR9, SR_CTAID.Z ;  /* 0x00000000000979c3 */ /* 0x000f220000002700 */
[----:B-1----:R-:W-:-:S07]  /*0230*/  UIADD3 UR10, UPT, UPT, URZ, -UR4, URZ ;  /* 0x80000004ff0a7290 */ /* 0x002fce000fffe0ff */
[----:B------:R-:W1:Y:S01]  /*0240*/  LDC.64 R8, c[0x0][0x358] ;  /* 0x0000d600ff087b82 */ /* 0x000e620000000a00 */
[----:B0-----:R-:W-:Y:S01]  /*0250*/  ISETP.EQ.U32.AND P0, PT, R4, R3, PT ;  /* 0x000000030400720c */ /* 0x001fe20003f02070 */
[----:B------:R-:W-:Y:S01]  /*0260*/  IMAD.U32 R3, RZ, RZ, UR12 ;  /* 0x0000000cff037e24 */ /* 0x000fe2000f8e00ff */
[----:B---3--:R-:W-:-:S03]  /*0270*/  UIADD3 UR4, UPT, UPT, UR7, UR8, URZ ;  /* 0x0000000807047290 */ /* 0x008fc6000fffe0ff */
[----:B------:R-:W-:Y:S02]  /*0280*/  UMOV UR7, UR10 ;  /* 0x0000000a00077c82 */ /* 0x000fe40008000000 */
[----:B--2---:R-:W-:Y:S02]  /*0290*/  UIMAD UR5, UR7, UR5, URZ ;  /* 0x00000005070572a4 */ /* 0x004fe4000f8e02ff */
[----:B----4-:R-:W-:-:S04]  /*02a0*/  UIADD3 UR9, UPT, UPT, -UR9, URZ, URZ ;  /* 0x000000ff09097290 */ /* 0x010fc8000fffe1ff */
[----:B------:R-:W-:Y:S02]  /*02b0*/  UISETP.NE.AND UP0, UPT, UR4, UR9, UPT ;  /* 0x000000090400728c */ /* 0x000fe4000bf05270 */
[----:B------:R-:W-:Y:S01]  /*02c0*/  UIMAD UR4, UR6, UR5, -0x7fffffff ;  /* 0x80000001060474a4 */ /* 0x000fe2000f8e0205 */
[----:B-1----:R-:W-:Y:S02]  /*02d0*/  @P0 R2UR UR6, R8 ;  /* 0x00000000080602ca */ /* 0x002fe400000e0000 */
[----:B------:R-:W-:Y:S01]  /*02e0*/  @P0 R2UR UR7, R9 ;  /* 0x00000000090702ca */ /* 0x000fe200000e0000 */
[----:B------:R-:W-:-:S06]  /*02f0*/  USEL UR4, UR4, 0x1, !UP0 ;  /* 0x0000000104047887 */ /* 0x000fcc000c000000 */
[----:B-----5:R-:W-:Y:S01]  /*0300*/  IMAD R5, R0, UR4, RZ ;  /* 0x0000000400057c24 */ /* 0x020fe2000f8e02ff */
[----:B------:R-:W-:Y:S06]  /*0310*/  @P0 MEMBAR.ALL.GPU ;  /* 0x0000000000000992 */ /* 0x000fec000000a000 */
[----:B------:R-:W-:-:S00]  /*0320*/  @P0 ERRBAR ;  /* 0x00000000000009ab */ /* 0x000fc00000000000 */
[----:B------:R-:W-:Y:S06]  /*0330*/  @P0 CGAERRBAR ;  /* 0x00000000000005ab */ /* 0x000fec0000000000 */
[----:B------:R-:W2:Y:S01]  /*0340*/  @P0 ATOM.E.ADD.STRONG.GPU PT, R5, desc[UR6][R2.64+0x4], R5 ;  /* 0x800004050205098a */ /* 0x000ea200081ef106 */
[----:B------:R-:W0:Y:S02]  /*0350*/  S2R R6, SR_LTMASK ;  /* 0x0000000000067919 */ /* 0x000e240000003900 */
[----:B0-----:R-:W-:-:S04]  /*0360*/  LOP3.LUT R6, R6, UR13, RZ, 0xc0, !PT ;  /* 0x0000000d06067c12 */ /* 0x001fc8000f8ec0ff */
[----:B------:R-:W0:Y:S01]  /*0370*/  POPC R7, R6 ;  /* 0x0000000600077309 */ /* 0x000e220000000000 */
[----:B--2---:R-:W0:Y:S02]  /*0380*/  SHFL.IDX PT, R0, R5, R4, 0x1f ;  /* 0x00001f0405007589 */ /* 0x004e2400000e0000 */
[----:B0-----:R-:W-:-:S07]  /*0390*/  IMAD R0, R7, UR4, R0 ;  /* 0x0000000407007c24 */ /* 0x001fce000f8e0200 */
.L_x_2:
[----:B------:R-:W-:Y:S05]  /*03a0*/  YIELD ;  /* 0x0000000000007946 */ /* 0x000fea0003800000 */
[----:B------:R-:W-:Y:S02]  /*03b0*/  R2UR UR4, R8 ;  /* 0x00000000080472ca */ /* 0x000fe400000e0000 */
[----:B------:R-:W-:-:S13]  /*03c0*/  R2UR UR5, R9 ;  /* 0x00000000090572ca */ /* 0x000fda00000e0000 */
[----:B------:R-:W2:Y:S04]  /*03d0*/  LD.E.STRONG.GPU R5, desc[UR4][R2.64+0x4] ;  /* 0x0000040402057980 */ /* 0x000ea8000c10f900 */
[----:B--2---:R-:W-:Y:S01]  /*03e0*/  CCTL.IVALL ;  /* 0x00000000ff00798f */ /* 0x004fe20002000000 */
[----:B------:R-:W-:-:S04]  /*03f0*/  LOP3.LUT R5, R5, R0, RZ, 0x3c, !PT ;  /* 0x0000000005057212 */ /* 0x000fc800078e3cff */
[----:B------:R-:W-:-:S13]  /*0400*/  ISETP.GT.AND P0, PT, R5, -0x1, PT ;  /* 0xffffffff0500780c */ /* 0x000fda0003f04270 */
[----:B------:R-:W-:Y:S05]  /*0410*/  @P0 BRA `(.L_x_2) ;  /* 0xfffffffc00e00947 */ /* 0x000fea000383ffff */
.L_x_1:
[----:B------:R-:W-:Y:S05]  /*0420*/  WARPSYNC.ALL ;  /* 0x0000000000007948 */ /* 0x000fea0003800000 */
[----:B------:R-:W-:Y:S06]  /*0430*/  BAR.SYNC.DEFER_BLOCKING 0x0 ;  /* 0x0000000000007b1d */ /* 0x000fec0000010000 */
[----:B------:R-:W-:Y:S05]  /*0440*/  EXIT ;  /* 0x000000000000794d */ /* 0x000fea0003800000 */
.L_x_3:
[----:B------:R-:W-:-:S00]  /*0450*/  BRA `(.L_x_3) ;  /* 0xfffffffc00fc7947 */ /* 0x000fc0000383ffff */
[----:B------:R-:W-:-:S00]  /*0460*/  NOP ;  /* 0x0000000000007918 */ /* 0x000fc00000000000 */
        /* <DEDUP_REMOVED lines=9> */
.L_x_5:


//--------------------- .text._Z1kv               --------------------------
	.section	.text._Z1kv,"ax",@progbits
	.align	128
        .global         _Z1kv
        .type           _Z1kv,@function
        .size           _Z1kv,(.L_x_6 - _Z1kv)
        .other          _Z1kv,@"STO_CUDA_ENTRY STV_DEFAULT"
_Z1kv:
.text._Z1kv:
[----:B------:R-:W-:Y:S08]  /*0000*/  LDC R1, c[0x0][0x37c] ;  /* 0x0000df00ff017b82 */ /* 0x000ff00000000800 */
[----:B------:R-:W-:Y:S08]  /*0010*/  BAR.SYNC.DEFER_BLOCKING 0x0 ;  /* 0x0000000000007b1d */ /* 0x000ff00000010000 */
[----:B------:R-:W-:Y:S08]  /*0020*/  BAR.SYNC.DEFER_BLOCKING 0x0 ;  /* 0x0000000000007b1d */ /* 0x000ff00000010000 */
[----:B------:R-:W-:Y:S08]  /*0030*/  BAR.SYNC.DEFER_BLOCKING 0x0 ;  /* 0x0000000000007b1d */ /* 0x000ff00000010000 */
[----:B------:R-:W-:Y:S08]  /*0040*/  BAR.SYNC.DEFER_BLOCKING 0x0 ;  /* 0x0000000000007b1d */ /* 0x000ff00000010000 */
[----:B------:R-:W-:Y:S08]  /*0050*/  BAR.SYNC.DEFER_BLOCKING 0x0 ;  /* 0x0000000000007b1d */ /* 0x000ff00000010000 */
[----:B------:R-:W-:Y:S01]  /*0060*/  BAR.SYNC.DEFER_BLOCKING 0x0 ;  /* 0x0000000000007b1d */ /* 0x000fe20000010000 */
[----:B------:R-:W-:-:S02]  /*0070*/  ISETP.NE.U32.AND P3, PT, R0, RZ, PT ;  /* 0x000000ff0000720c */ /* 0x000fc40003f65070 */
[C---:B------:R-:W-:Y:S02]  /*0080*/  ISETP.NE.U32.AND P2, PT, R0.reuse, RZ, PT ;  /* 0x000000ff0000720c */ /* 0x040fe40003f45070 */
[C---:B------:R-:W-:Y:S02]  /*0090*/  ISETP.NE.U32.AND P6, PT, R0.reuse, RZ, PT ;  /* 0x000000ff0000720c */ /* 0x040fe40003fc5070 */
[C---:B------:R-:W-:Y:S02]  /*00a0*/  ISETP.NE.U32.AND P5, PT, R0.reuse, RZ, PT ;  /* 0x000000ff0000720c */ /* 0x040fe40003fa5070 */
[C---:B------:R-:W-:Y:S02]  /*00b0*/  ISETP.NE.U32.AND P1, PT, R0.reuse, RZ, PT ;  /* 0x000000ff0000720c */ /* 0x040fe40003f25070 */
[C---:B------:R-:W-:Y:S02]  /*00c0*/  ISETP.NE.U32.AND P0, PT, R0.reuse, RZ, PT ;  /* 0x000000ff0000720c */ /* 0x040fe40003f05070 */
[----:B------:R-:W-:Y:S01]  /*00d0*/  ISETP.NE.U32.AND P4, PT, R0, RZ, PT ;  /* 0x000000ff0000720c */ /* 0x000fe20003f85070 */
[----:B------:R0:W-:Y:S06]  /*00e0*/  MEMBAR.SC.CTA ;  /* 0x0000000000007992 */ /* 0x0001ec0000000000 */
[----:B0-----:R-:W-:Y:S06]  /*00f0*/  MEMBAR.SC.GPU ;  /* 0x0000000000007992 */ /* 0x001fec0000002000 */
[----:B------:R-:W-:-:S00]  /*0100*/  ERRBAR ;  /* 0x00000000000079ab */ /* 0x000fc00000000000 */
[----:B------:R-:W-:Y:S06]  /*0110*/  CGAERRBAR ;  /* 0x00000000000075ab */ /* 0x000fec0000000000 */
[----:B------:R-:W-:Y:S01]  /*0120*/  CCTL.IVALL ;  /* 0x00000000ff00798f */ /* 0x000fe20002000000 */
[----:B------:R-:W-:Y:S06]  /*0130*/  MEMBAR.SC.SYS ;  /* 0x0000000000007992 */ /* 0x000fec0000003000 */
[----:B------:R-:W-:-:S00]  /*0140*/  ERRBAR ;  /* 0x00000000000079ab */ /* 0x000fc00000000000 */
[----:B------:R-:W-:Y:S06]  /*0150*/  CGAERRBAR ;  /* 0x00000000000075ab */ /* 0x000fec0000000000 */
[----:B------:R-:W-:Y:S02]  /*0160*/  CCTL.IVALL ;  /* 0x00000000ff00798f */ /* 0x000fe40002000000 */
[----:B------:R-:W-:Y:S06]  /*0170*/  BAR.RED.AND.DEFER_BLOCKING 0x0, P3 ;  /* 0x0000000000007b1d */ /* 0x000fec0001814400 */
[----:B------:R-:W-:Y:S02]  /*0180*/  B2R.RESULT RZ ;  /* 0x0000000000ff731c */ /* 0x000fe400000e4000 */
[----:B------:R-:W-:Y:S06]  /*0190*/  BAR.RED.OR.DEFER_BLOCKING 0x0, P2 ;  /* 0x0000000000007b1d */ /* 0x000fec0001014800 */
[----:B------:R-:W-:Y:S02]  /*01a0*/  B2R.RESULT RZ ;  /* 0x0000000000ff731c */ /* 0x000fe400000e4000 */
[----:B------:R-:W-:Y:S06]  /*01b0*/  BAR.RED.POPC.DEFER_BLOCKING 0x0, P6 ;  /* 0x0000000000007b1d */ /* 0x000fec0003014000 */
[----:B------:R-:W-:Y:S01]  /*01c0*/  B2R.RESULT RZ ;  /* 0x0000000000ff731c */ /* 0x000fe200000e4000 */
[----:B------:R-:W-:-:S02]  /*01d0*/  ISETP.NE.U32.AND P3, PT, R0, RZ, PT ;  /* 0x000000ff0000720c */ /* 0x000fc40003f65070 */
[C---:B------:R-:W-:Y:S02]  /*01e0*/  ISETP.NE.U32.AND P2, PT, R0.reuse, RZ, PT ;  /* 0x000000ff0000720c */ /* 0x040fe40003f45070 */
[C---:B------:R-:W-:Y:S01]  /*01f0*/  ISETP.NE.U32.AND P6, PT, R0.reuse, RZ, PT ;  /* 0x000000ff0000720c */ /* 0x040fe20003fc5070 */
[----:B------:R-:W-:Y:S01]  /*0200*/  NOP ;  /* 0x0000000000007918 */ /* 0x000fe20000000000 */
[----:B------:R-:W-:Y:S06]  /*0210*/  BAR.RED.AND.DEFER_BLOCKING 0x0, P5 ;  /* 0x0000000000007b1d */ /* 0x000fec0002814400 */
[----:B------:R-:W-:Y:S02]  /*0220*/  B2R.RESULT RZ ;  /* 0x0000000000ff731c */ /* 0x000fe400000e4000 */
[----:B------:R-:W-:Y:S06]  /*0230*/  BAR.RED.OR.DEFER_BLOCKING 0x0, P1 ;  /* 0x0000000000007b1d */ /* 0x000fec0000814800 */
[----:B------:R-:W-:Y:S02]  /*0240*/  B2R.RESULT RZ ;  /* 0x0000000000ff731c */ /* 0x000fe400000e4000 */
[----:B------:R-:W-:Y:S06]  /*0250*/  BAR.RED.POPC.DEFER_BLOCKING 0x0, P0 ;  /* 0x0000000000007b1d */ /* 0x000fec0000014000 */
[----:B------:R-:W-:Y:S02]  /*0260*/  B2R.RESULT RZ ;  /* 0x0000000000ff731c */ /* 0x000fe400000e4000 */
[----:B------:R-:W-:Y:S06]  /*0270*/  BAR.RED.AND.DEFER_BLOCKING 0x0, P4 ;  /* 0x0000000000007b1d */ /* 0x000fec0002014400 */
[----:B------:R-:W-:Y:S02]  /*0280*/  B2R.RESULT RZ ;  /* 0x0000000000ff731c */ /* 0x000fe400000e4000 */
[----:B------:R-:W-:Y:S06]  /*0290*/  BAR.RED.OR.DEFER_BLOCKING 0x0, P3 ;  /* 0x0000000000007b1d */ /* 0x000fec0001814800 */
[----:B------:R-:W-:Y:S02]  /*02a0*/  B2R.RESULT RZ ;  /* 0x0000000000ff731c */ /* 0x000fe400000e4000 */
[----:B------:R-:W-:Y:S06]  /*02b0*/  BAR.RED.POPC.DEFER_BLOCKING 0x0, P2 ;  /* 0x0000000000007b1d */ /* 0x000fec0001014000 */
[----:B------:R-:W-:Y:S02]  /*02c0*/  B2R.RESULT RZ ;  /* 0x0000000000ff731c */ /* 0x000fe400000e4000 */
[----:B------:R-:W-:Y:S06]  /*02d0*/  BAR.RED.AND.DEFER_BLOCKING 0x0, P6 ;  /* 0x0000000000007b1d */ /* 0x000fec0003014400 */
[----:B------:R-:W-:Y:S01]  /*02e0*/  B2R.RESULT RZ ;  /* 0x0000000000ff731c */ /* 0x000fe200000e4000 */
[----:B------:R-:W-:-:S13]  /*02f0*/  ISETP.NE.U32.AND P5, PT, R0, RZ, PT ;  /* 0x000000ff0000720c */ /* 0x000fda0003fa5070 */
[----:B------:R-:W-:Y:S06]  /*0300*/  BAR.RED.OR.DEFER_BLOCKING 0x0, P5 ;  /* 0x0000000000007b1d */ /* 0x000fec0002814800 */
[----:B------:R-:W-:Y:S01]  /*0310*/  B2R.RESULT RZ ;  /* 0x0000000000ff731c */ /* 0x000fe200000e4000 */
[----:B------:R-:W-:-:S13]  /*0320*/  ISETP.NE.U32.AND P1, PT, R0, RZ, PT ;  /* 0x000000ff0000720c */ /* 0x000fda0003f25070 */
[----:B------:R-:W-:Y:S06]  /*0330*/  BAR.RED.POPC.DEFER_BLOCKING 0x0, P1 ;  /* 0x0000000000007b1d */ /* 0x000fec0000814000 */
[----:B------:R-:W-:Y:S01]  /*0340*/  B2R.RESULT RZ ;  /* 0x0000000000ff731c */ /* 0x000fe200000e4000 */
[----:B------:R-:W-:Y:S05]  /*0350*/  EXIT ;  /* 0x000000000000794d */ /* 0x000fea0003800000 */
.L_x_4:
        /* <DEDUP_REMOVED lines=10> */
.L_x_6:


//--------------------- .nv.shared.reserved.0     --------------------------
	.section	.nv.shared.reserved.0,"aw",@nobits
	.weak		__nv_reservedSMEM_offset_0_alias
	.size		__nv_reservedSMEM_offset_0_alias, 0, 64
	.other		__nv_reservedSMEM_offset_0_alias,@"STO_CUDA_RESERVED_SHARED STV_DEFAULT"
__nv_reservedSMEM_offset_0_alias:
	.zero		0
	.zero		64


//--------------------- .nv.constant0._Z6kernelv  --------------------------
	.section	.nv.constant0._Z6kernelv,"a",@progbits
	.sectionflags	@""
	.align	4
.nv.constant0._Z6kernelv:
	.zero		896


//--------------------- .nv.constant0._Z1kv       --------------------------
	.section	.nv.constant0._Z1kv,"a",@progbits
	.sectionflags	@""
	.align	4
.nv.constant0._Z1kv:
	.zero		896


//--------------------- SYMBOLS --------------------------

	.type		.nv.reservedSmem.offset0,@object
	.size		.nv.reservedSmem.offset0,0x4
